//
// Generated by NVIDIA NVVM Compiler
//
// Compiler Build ID: CL-36424714
// Cuda compilation tools, release 13.0, V13.0.88
// Based on NVVM 20.0.0
//

.version 9.0
.target sm_100
.address_size 64

	// .globl	_Z15division_kernelPfii

.visible .entry _Z15division_kernelPfii(
	.param .u64 .ptr .align 1 _Z15division_kernelPfii_param_0,
	.param .u32 _Z15division_kernelPfii_param_1,
	.param .u32 _Z15division_kernelPfii_param_2
)
{
	.reg .pred 	%p<4>;
	.reg .b32 	%r<10>;
	.reg .b32 	%f<4>;
	.reg .b64 	%rd<7>;

	ld.param.u64 	%rd1, [_Z15division_kernelPfii_param_0];
	ld.param.u32 	%r2, [_Z15division_kernelPfii_param_1];
	ld.param.u32 	%r3, [_Z15division_kernelPfii_param_2];
	mov.u32 	%r4, %ntid.x;
	mov.u32 	%r5, %ctaid.x;
	mov.u32 	%r6, %tid.x;
	mad.lo.s32 	%r1, %r4, %r5, %r6;
	setp.le.s32 	%p1, %r1, %r2;
	setp.gt.s32 	%p2, %r1, 999;
	or.pred  	%p3, %p2, %p1;
	@%p3 bra 	$L__BB0_2;
	cvta.to.global.u64 	%rd2, %rd1;
	mul.lo.s32 	%r7, %r3, %r2;
	add.s32 	%r8, %r7, %r1;
	mul.wide.s32 	%rd3, %r8, 4;
	add.s64 	%rd4, %rd2, %rd3;
	ld.global.f32 	%f1, [%rd4];
	add.s32 	%r9, %r7, %r2;
	mul.wide.s32 	%rd5, %r9, 4;
	add.s64 	%rd6, %rd2, %rd5;
	ld.global.f32 	%f2, [%rd6];
	div.rn.f32 	%f3, %f1, %f2;
	st.global.f32 	[%rd4], %f3;
$L__BB0_2:
	ret;

}
	// .globl	_Z16eliminate_kernelPfii
.visible .entry _Z16eliminate_kernelPfii(
	.param .u64 .ptr .align 1 _Z16eliminate_kernelPfii_param_0,
	.param .u32 _Z16eliminate_kernelPfii_param_1,
	.param .u32 _Z16eliminate_kernelPfii_param_2
)
{
	.reg .pred 	%p<11>;
	.reg .b32 	%r<30>;
	.reg .b32 	%f<6>;
	.reg .b64 	%rd<13>;

	ld.param.u64 	%rd3, [_Z16eliminate_kernelPfii_param_0];
	ld.param.u32 	%r16, [_Z16eliminate_kernelPfii_param_1];
	ld.param.u32 	%r17, [_Z16eliminate_kernelPfii_param_2];
	cvta.to.global.u64 	%rd1, %rd3;
	mov.u32 	%r1, %ntid.x;
	mov.u32 	%r2, %ctaid.x;
	mul.lo.s32 	%r18, %r1, %r2;
	mov.u32 	%r3, %tid.x;
	neg.s32 	%r19, %r3;
	setp.ne.s32 	%p1, %r18, %r19;
	@%p1 bra 	$L__BB1_2;
	mad.lo.s32 	%r20, %r17, %r16, %r16;
	mul.wide.s32 	%rd4, %r20, 4;
	add.s64 	%rd5, %rd1, %rd4;
	mov.b32 	%r21, 1065353216;
	st.global.u32 	[%rd5], %r21;
$L__BB1_2:
	add.s32 	%r4, %r16, 1;
	add.s32 	%r27, %r4, %r2;
	setp.le.s32 	%p2, %r27, %r16;
	setp.ge.s32 	%p3, %r27, %r17;
	or.pred  	%p4, %p2, %p3;
	@%p4 bra 	$L__BB1_10;
	add.s32 	%r6, %r3, %r4;
	mul.lo.s32 	%r7, %r17, %r16;
	mov.u32 	%r8, %nctaid.x;
$L__BB1_4:
	setp.ge.s32 	%p5, %r6, %r17;
	@%p5 bra 	$L__BB1_7;
	mul.lo.s32 	%r10, %r27, %r17;
	add.s32 	%r22, %r10, %r16;
	mul.wide.s32 	%rd6, %r22, 4;
	add.s64 	%rd2, %rd1, %rd6;
	mov.u32 	%r28, %r6;
	mov.u32 	%r29, %r3;
$L__BB1_6:
	add.s32 	%r23, %r28, %r10;
	mul.wide.s32 	%rd7, %r23, 4;
	add.s64 	%rd8, %rd1, %rd7;
	ld.global.f32 	%f1, [%rd8];
	ld.global.f32 	%f2, [%rd2];
	add.s32 	%r24, %r28, %r7;
	mul.wide.s32 	%rd9, %r24, 4;
	add.s64 	%rd10, %rd1, %rd9;
	ld.global.f32 	%f3, [%rd10];
	mul.f32 	%f4, %f2, %f3;
	sub.f32 	%f5, %f1, %f4;
	st.global.f32 	[%rd8], %f5;
	add.s32 	%r29, %r29, %r1;
	add.s32 	%r28, %r29, %r4;
	setp.lt.s32 	%p6, %r28, %r17;
	@%p6 bra 	$L__BB1_6;
$L__BB1_7:
	setp.ne.s32 	%p7, %r3, 0;
	bar.sync 	0;
	@%p7 bra 	$L__BB1_9;
	mad.lo.s32 	%r25, %r27, %r17, %r16;
	mul.wide.s32 	%rd11, %r25, 4;
	add.s64 	%rd12, %rd1, %rd11;
	mov.b32 	%r26, 0;
	st.global.u32 	[%rd12], %r26;
$L__BB1_9:
	add.s32 	%r27, %r27, %r8;
	setp.gt.s32 	%p8, %r27, %r16;
	setp.lt.s32 	%p9, %r27, %r17;
	and.pred  	%p10, %p8, %p9;
	@%p10 bra 	$L__BB1_4;
$L__BB1_10:
	ret;

}


// ===== COMPILED SASS (sm_100) =====

	.target	sm_100

	.elftype	@"ET_EXEC"


//--------------------- .note.nv.tkinfo           --------------------------
	.section	.note.nv.tkinfo,"",@"SHT_NOTE"
	.sectionflags	@"SHF_NOTE_NV_TKINFO"
	.tkinfo
        /*0018*/ 	.word	0x00000002
        /*0030*/ 	.string	""
        /*0030*/ 	.string	"ptxas"
        /*0030*/ 	.string	"Cuda compilation tools, release 13.0, V13.0.88"
        /*0030*/ 	.string	"Build cuda_13.0.r13.0/compiler.36424714_0"
        /*0030*/ 	.string	"-arch sm_100 -m 64 "



//--------------------- .note.nv.cuinfo           --------------------------
	.section	.note.nv.cuinfo,"",@"SHT_NOTE"
	.sectionflags	@"SHF_NOTE_NV_CUINFO"
        /*0018*/ 	.short	0x0002
        /*001a*/ 	.short	0x0064
        /*001c*/ 	.short	0x0082
	.zero		2


//--------------------- .nv.info                  --------------------------
	.section	.nv.info,"",@"SHT_CUDA_INFO"
	.align	4


	//----- nvinfo : EIATTR_REGCOUNT
	.align		4
        /*0000*/ 	.byte	0x04, 0x2f
        /*0002*/ 	.short	(.L_1 - .L_0)
	.align		4
.L_0:
        /*0004*/ 	.word	index@(_Z15division_kernelPfii)
        /*0008*/ 	.word	0x00000010


	//----- nvinfo : EIATTR_FRAME_SIZE
	.align		4
.L_1:
        /*000c*/ 	.byte	0x04, 0x11
        /*000e*/ 	.short	(.L_3 - .L_2)
	.align		4
.L_2:
        /*0010*/ 	.word	index@($__internal_0_$__cuda_sm3x_div_rn_noftz_f32_slowpath)
        /*0014*/ 	.word	0x00000000


	//----- nvinfo : EIATTR_FRAME_SIZE
	.align		4
.L_3:
        /*0018*/ 	.byte	0x04, 0x11
        /*001a*/ 	.short	(.L_5 - .L_4)
	.align		4
.L_4:
        /*001c*/ 	.word	index@(_Z15division_kernelPfii)
        /*0020*/ 	.word	0x00000000


	//----- nvinfo : EIATTR_REGCOUNT
	.align		4
.L_5:
        /*0024*/ 	.byte	0x04, 0x2f
        /*0026*/ 	.short	(.L_7 - .L_6)
	.align		4
.L_6:
        /*0028*/ 	.word	index@(_Z16eliminate_kernelPfii)
        /*002c*/ 	.word	0x00000017


	//----- nvinfo : EIATTR_FRAME_SIZE
	.align		4
.L_7:
        /*0030*/ 	.byte	0x04, 0x11
        /*0032*/ 	.short	(.L_9 - .L_8)
	.align		4
.L_8:
        /*0034*/ 	.word	index@(_Z16eliminate_kernelPfii)
        /*0038*/ 	.word	0x00000000


	//----- nvinfo : EIATTR_MIN_STACK_SIZE
	.align		4
.L_9:
        /*003c*/ 	.byte	0x04, 0x12
        /*003e*/ 	.short	(.L_11 - .L_10)
	.align		4
.L_10:
        /*0040*/ 	.word	index@(_Z16eliminate_kernelPfii)
        /*0044*/ 	.word	0x00000000


	//----- nvinfo : EIATTR_MIN_STACK_SIZE
	.align		4
.L_11:
        /*0048*/ 	.byte	0x04, 0x12
        /*004a*/ 	.short	(.L_13 - .L_12)
	.align		4
.L_12:
        /*004c*/ 	.word	index@(_Z15division_kernelPfii)
        /*0050*/ 	.word	0x00000000
.L_13:


//--------------------- .nv.compat                --------------------------
	.section	.nv.compat,"",@"SHT_CUDA_COMPAT_INFO"
	.align	4
        /*0000*/ 	.byte	0x02, 0x09, 0x00, 0x00, 0x02, 0x02, 0x01, 0x00, 0x02, 0x05, 0x05, 0x00, 0x03, 0x07, 0x01, 0x01
        /*0010*/ 	.byte	0x02, 0x03, 0x00, 0x00, 0x02, 0x06, 0x01, 0x00, 0x04, 0x0b, 0x08, 0x00, 0x01, 0x00, 0x00, 0x00
        /*0020*/ 	.byte	0x00, 0x00, 0x00, 0x00


//--------------------- .nv.info._Z16eliminate_kernelPfii --------------------------
	.section	.nv.info._Z16eliminate_kernelPfii,"",@"SHT_CUDA_INFO"
	.sectionflags	@""
	.align	4


	//----- nvinfo : EIATTR_CUDA_API_VERSION
	.align		4
        /*0000*/ 	.byte	0x04, 0x37
        /*0002*/ 	.short	(.L_15 - .L_14)
.L_14:
        /*0004*/ 	.word	0x00000082


	//----- nvinfo : EIATTR_KPARAM_INFO
	.align		4
.L_15:
        /*0008*/ 	.byte	0x04, 0x17
        /*000a*/ 	.short	(.L_17 - .L_16)
.L_16:
        /*000c*/ 	.word	0x00000000
        /*0010*/ 	.short	0x0002
        /*0012*/ 	.short	0x000c
        /*0014*/ 	.byte	0x00, 0xf0, 0x11, 0x00


	//----- nvinfo : EIATTR_KPARAM_INFO
	.align		4
.L_17:
        /*0018*/ 	.byte	0x04, 0x17
        /*001a*/ 	.short	(.L_19 - .L_18)
.L_18:
        /*001c*/ 	.word	0x00000000
        /*0020*/ 	.short	0x0001
        /*0022*/ 	.short	0x0008
        /*0024*/ 	.byte	0x00, 0xf0, 0x11, 0x00


	//----- nvinfo : EIATTR_KPARAM_INFO
	.align		4
.L_19:
        /*0028*/ 	.byte	0x04, 0x17
        /*002a*/ 	.short	(.L_21 - .L_20)
.L_20:
        /*002c*/ 	.word	0x00000000
        /*0030*/ 	.short	0x0000
        /*0032*/ 	.short	0x0000
        /*0034*/ 	.byte	0x00, 0xf5, 0x21, 0x00


	//----- nvinfo : EIATTR_SPARSE_MMA_MASK
	.align		4
.L_21:
        /*0038*/ 	.byte	0x03, 0x50
        /*003a*/ 	.short	0x0000


	//----- nvinfo : EIATTR_MAXREG_COUNT
	.align		4
        /*003c*/ 	.byte	0x03, 0x1b
        /*003e*/ 	.short	0x00ff


	//----- nvinfo : EIATTR_NUM_BARRIERS
	.align		4
        /*0040*/ 	.byte	0x02, 0x4c
        /*0042*/ 	.byte	0x01
	.zero		1


	//----- nvinfo : EIATTR_MERCURY_ISA_VERSION
	.align		4
        /*0044*/ 	.byte	0x03, 0x5f
        /*0046*/ 	.short	0x0101


	//----- nvinfo : EIATTR_VRC_CTA_INIT_COUNT
	.align		4
        /*0048*/ 	.byte	0x02, 0x4a
	.zero		1
	.zero		1


	//----- nvinfo : EIATTR_EXIT_INSTR_OFFSETS
	.align		4
        /*004c*/ 	.byte	0x04, 0x1c
        /*004e*/ 	.short	(.L_23 - .L_22)


	//   ....[0]....
.L_22:
        /*0050*/ 	.word	0x00000120


	//   ....[1]....
        /*0054*/ 	.word	0x00000390


	//----- nvinfo : EIATTR_CRS_STACK_SIZE
	.align		4
.L_23:
        /*0058*/ 	.byte	0x04, 0x1e
        /*005a*/ 	.short	(.L_25 - .L_24)
.L_24:
        /*005c*/ 	.word	0x00000000


	//----- nvinfo : EIATTR_CBANK_PARAM_SIZE
	.align		4
.L_25:
        /*0060*/ 	.byte	0x03, 0x19
        /*0062*/ 	.short	0x0010


	//----- nvinfo : EIATTR_PARAM_CBANK
	.align		4
        /*0064*/ 	.byte	0x04, 0x0a
        /*0066*/ 	.short	(.L_27 - .L_26)
	.align		4
.L_26:
        /*0068*/ 	.word	index@(.nv.constant0._Z16eliminate_kernelPfii)
        /*006c*/ 	.short	0x0380
        /*006e*/ 	.short	0x0010


	//----- nvinfo : EIATTR_SW_WAR
	.align		4
.L_27:
        /*0070*/ 	.byte	0x04, 0x36
        /*0072*/ 	.short	(.L_29 - .L_28)
.L_28:
        /*0074*/ 	.word	0x00000008
.L_29:


//--------------------- .nv.info._Z15division_kernelPfii --------------------------
	.section	.nv.info._Z15division_kernelPfii,"",@"SHT_CUDA_INFO"
	.sectionflags	@""
	.align	4


	//----- nvinfo : EIATTR_CUDA_API_VERSION
	.align		4
        /*0000*/ 	.byte	0x04, 0x37
        /*0002*/ 	.short	(.L_31 - .L_30)
.L_30:
        /*0004*/ 	.word	0x00000082


	//----- nvinfo : EIATTR_KPARAM_INFO
	.align		4
.L_31:
        /*0008*/ 	.byte	0x04, 0x17
        /*000a*/ 	.short	(.L_33 - .L_32)
.L_32:
        /*000c*/ 	.word	0x00000000
        /*0010*/ 	.short	0x0002
        /*0012*/ 	.short	0x000c
        /*0014*/ 	.byte	0x00, 0xf0, 0x11, 0x00


	//----- nvinfo : EIATTR_KPARAM_INFO
	.align		4
.L_33:
        /*0018*/ 	.byte	0x04, 0x17
        /*001a*/ 	.short	(.L_35 - .L_34)
.L_34:
        /*001c*/ 	.word	0x00000000
        /*0020*/ 	.short	0x0001
        /*0022*/ 	.short	0x0008
        /*0024*/ 	.byte	0x00, 0xf0, 0x11, 0x00


	//----- nvinfo : EIATTR_KPARAM_INFO
	.align		4
.L_35:
        /*0028*/ 	.byte	0x04, 0x17
        /*002a*/ 	.short	(.L_37 - .L_36)
.L_36:
        /*002c*/ 	.word	0x00000000
        /*0030*/ 	.short	0x0000
        /*0032*/ 	.short	0x0000
        /*0034*/ 	.byte	0x00, 0xf5, 0x21, 0x00


	//----- nvinfo : EIATTR_SPARSE_MMA_MASK
	.align		4
.L_37:
        /*0038*/ 	.byte	0x03, 0x50
        /*003a*/ 	.short	0x0000


	//----- nvinfo : EIATTR_MAXREG_COUNT
	.align		4
        /*003c*/ 	.byte	0x03, 0x1b
        /*003e*/ 	.short	0x00ff


	//----- nvinfo : EIATTR_MERCURY_ISA_VERSION
	.align		4
        /*0040*/ 	.byte	0x03, 0x5f
        /*0042*/ 	.short	0x0101


	//----- nvinfo : EIATTR_VRC_CTA_INIT_COUNT
	.align		4
        /*0044*/ 	.byte	0x02, 0x4a
	.zero		1
	.zero		1


	//----- nvinfo : EIATTR_EXIT_INSTR_OFFSETS
	.align		4
        /*0048*/ 	.byte	0x04, 0x1c
        /*004a*/ 	.short	(.L_39 - .L_38)


	//   ....[0]....
.L_38:
        /*004c*/ 	.word	0x00000080


	//   ....[1]....
        /*0050*/ 	.word	0x00000200


	//----- nvinfo : EIATTR_CRS_STACK_SIZE
	.align		4
.L_39:
        /*0054*/ 	.byte	0x04, 0x1e
        /*0056*/ 	.short	(.L_41 - .L_40)
.L_40:
        /*0058*/ 	.word	0x00000000


	//----- nvinfo : EIATTR_CBANK_PARAM_SIZE
	.align		4
.L_41:
        /*005c*/ 	.byte	0x03, 0x19
        /*005e*/ 	.short	0x0010


	//----- nvinfo : EIATTR_PARAM_CBANK
	.align		4
        /*0060*/ 	.byte	0x04, 0x0a
        /*0062*/ 	.short	(.L_43 - .L_42)
	.align		4
.L_42:
        /*0064*/ 	.word	index@(.nv.constant0._Z15division_kernelPfii)
        /*0068*/ 	.short	0x0380
        /*006a*/ 	.short	0x0010


	//----- nvinfo : EIATTR_SW_WAR
	.align		4
.L_43:
        /*006c*/ 	.byte	0x04, 0x36
        /*006e*/ 	.short	(.L_45 - .L_44)
.L_44:
        /*0070*/ 	.word	0x00000008
.L_45:


//--------------------- .nv.callgraph             --------------------------
	.section	.nv.callgraph,"",@"SHT_CUDA_CALLGRAPH"
	.align	4
	.sectionentsize	8
	.align		4
        /*0000*/ 	.word	0x00000000
	.align		4
        /*0004*/ 	.word	0xffffffff
	.align		4
        /*0008*/ 	.word	0x00000000
	.align		4
        /*000c*/ 	.word	0xfffffffe
	.align		4
        /*0010*/ 	.word	0x00000000
	.align		4
        /*0014*/ 	.word	0xfffffffd
	.align		4
        /*0018*/ 	.word	0x00000000
	.align		4
        /*001c*/ 	.word	0xfffffffc


//--------------------- .text._Z16eliminate_kernelPfii --------------------------
	.section	.text._Z16eliminate_kernelPfii,"ax",@progbits
	.align	128
        .global         _Z16eliminate_kernelPfii
        .type           _Z16eliminate_kernelPfii,@function
        .size           _Z16eliminate_kernelPfii,(.L_x_20 - _Z16eliminate_kernelPfii)
        .other          _Z16eliminate_kernelPfii,@"STO_CUDA_ENTRY STV_DEFAULT"
_Z16eliminate_kernelPfii:
.text._Z16eliminate_kernelPfii:
[----:B------:R-:W-:Y:S01]  /*0000*/  LDC R1, c[0x0][0x37c] ;  /* 0x0000df00ff017b82 */ /* 0x000fe20000000800 */
[----:B------:R-:W0:Y:S07]  /*0010*/  S2R R0, SR_TID.X ;  /* 0x0000000000007919 */ /* 0x000e2e0000002100 */
[----:B------:R-:W1:Y:S01]  /*0020*/  S2UR UR7, SR_CTAID.X ;  /* 0x00000000000779c3 */ /* 0x000e620000002500 */
[----:B------:R-:W1:Y:S07]  /*0030*/  LDCU UR6, c[0x0][0x360] ;  /* 0x00006c00ff0677ac */ /* 0x000e6e0008000800 */
[----:B------:R-:W2:Y:S01]  /*0040*/  LDC.64 R6, c[0x0][0x388] ;  /* 0x0000e200ff067b82 */ /* 0x000ea20000000a00 */
[----:B-1----:R-:W-:Y:S01]  /*0050*/  UIMAD UR4, UR6, UR7, URZ ;  /* 0x00000007060472a4 */ /* 0x002fe2000f8e02ff */
[----:B0-----:R-:W-:Y:S01]  /*0060*/  IADD3 R2, PT, PT, -R0, RZ, RZ ;  /* 0x000000ff00027210 */ /* 0x001fe20007ffe1ff */
[----:B--2---:R-:W-:-:S04]  /*0070*/  VIADD R9, R6, 0x1 ;  /* 0x0000000106097836 */ /* 0x004fc80000000000 */
[----:B------:R-:W-:-:S05]  /*0080*/  ISETP.NE.AND P1, PT, R2, UR4, PT ;  /* 0x0000000402007c0c */ /* 0x000fca000bf25270 */
[----:B------:R-:W0:Y:S01]  /*0090*/  LDCU.64 UR4, c[0x0][0x358] ;  /* 0x00006b00ff0477ac */ /* 0x000e220008000a00 */
[----:B------:R-:W-:-:S04]  /*00a0*/  IADD3 R4, PT, PT, R9, UR7, RZ ;  /* 0x0000000709047c10 */ /* 0x000fc8000fffe0ff */
[----:B------:R-:W-:-:S04]  /*00b0*/  ISETP.GE.AND P0, PT, R4, R7, PT ;  /* 0x000000070400720c */ /* 0x000fc80003f06270 */
[-C--:B------:R-:W-:Y:S01]  /*00c0*/  ISETP.LE.OR P0, PT, R4, R6.reuse, P0 ;  /* 0x000000060400720c */ /* 0x080fe20000703670 */
[----:B------:R-:W1:Y:S01]  /*00d0*/  @!P1 LDC.64 R2, c[0x0][0x380] ;  /* 0x0000e000ff029b82 */ /* 0x000e620000000a00 */
[----:B------:R-:W-:-:S04]  /*00e0*/  @!P1 IMAD R5, R7, R6, R6 ;  /* 0x0000000607059224 */ /* 0x000fc800078e0206 */
[----:B-1----:R-:W-:-:S04]  /*00f0*/  @!P1 IMAD.WIDE R2, R5, 0x4, R2 ;  /* 0x0000000405029825 */ /* 0x002fc800078e0202 */
[----:B------:R-:W-:-:S05]  /*0100*/  @!P1 IMAD.MOV.U32 R5, RZ, RZ, 0x3f800000 ;  /* 0x3f800000ff059424 */ /* 0x000fca00078e00ff */
[----:B0-----:R0:W-:Y:S01]  /*0110*/  @!P1 STG.E desc[UR4][R2.64], R5 ;  /* 0x0000000502009986 */ /* 0x0011e2000c101904 */
[----:B------:R-:W-:Y:S05]  /*0120*/  @P0 EXIT ;  /* 0x000000000000094d */ /* 0x000fea0003800000 */
[----:B------:R-:W1:Y:S01]  /*0130*/  LDC R8, c[0x0][0x370] ;  /* 0x0000dc00ff087b82 */ /* 0x000e620000000800 */
[----:B------:R-:W-:Y:S01]  /*0140*/  MOV R15, R4 ;  /* 0x00000004000f7202 */ /* 0x000fe20000000f00 */
[----:B------:R-:W-:-:S07]  /*0150*/  IMAD.IADD R14, R9, 0x1, R0 ;  /* 0x00000001090e7824 */ /* 0x000fce00078e0200 */
.L_x_3:
[----:B------:R-:W-:Y:S01]  /*0160*/  ISETP.NE.AND P0, PT, R0, RZ, PT ;  /* 0x000000ff0000720c */ /* 0x000fe20003f05270 */
[----:B------:R-:W2:Y:S01]  /*0170*/  LDCU UR7, c[0x0][0x38c] ;  /* 0x00007180ff0777ac */ /* 0x000ea20008000800 */
[----:B------:R-:W3:Y:S01]  /*0180*/  LDC R20, c[0x0][0x388] ;  /* 0x0000e200ff147b82 */ /* 0x000ee20000000800 */
[----:B------:R-:W-:Y:S10]  /*0190*/  BSSY.RECONVERGENT B0, `(.L_x_0) ;  /* 0x0000019000007945 */ /* 0x000ff40003800200 */
[----:B0-----:R-:W0:Y:S01]  /*01a0*/  @!P0 LDC.64 R2, c[0x0][0x380] ;  /* 0x0000e000ff028b82 */ /* 0x001e220000000a00 */
[----:B--2---:R-:W-:Y:S01]  /*01b0*/  ISETP.GE.AND P1, PT, R14, UR7, PT ;  /* 0x000000070e007c0c */ /* 0x004fe2000bf26270 */
[----:B---3--:R-:W-:-:S04]  /*01c0*/  @!P0 IMAD R5, R15, UR7, R20 ;  /* 0x000000070f058c24 */ /* 0x008fc8000f8e0214 */
[----:B0-----:R-:W-:-:S08]  /*01d0*/  @!P0 IMAD.WIDE R2, R5, 0x4, R2 ;  /* 0x0000000405028825 */ /* 0x001fd000078e0202 */
[----:B------:R-:W-:Y:S05]  /*01e0*/  @P1 BRA `(.L_x_1) ;  /* 0x00000000004c1947 */ /* 0x000fea0003800000 */
[----:B------:R-:W0:Y:S01]  /*01f0*/  LDC R19, c[0x0][0x388] ;  /* 0x0000e200ff137b82 */ /* 0x000e220000000800 */
[----:B------:R-:W-:Y:S02]  /*0200*/  MOV R16, R14 ;  /* 0x0000000e00107202 */ /* 0x000fe40000000f00 */
[----:B------:R-:W-:-:S05]  /*0210*/  MOV R18, R0 ;  /* 0x0000000000127202 */ /* 0x000fca0000000f00 */
[----:B------:R-:W2:Y:S01]  /*0220*/  LDC.64 R4, c[0x0][0x380] ;  /* 0x0000e000ff047b82 */ /* 0x000ea20000000a00 */
[----:B0-----:R-:W-:-:S04]  /*0230*/  IMAD R7, R15, UR7, R19 ;  /* 0x000000070f077c24 */ /* 0x001fc8000f8e0213 */
[----:B--2---:R-:W-:-:S07]  /*0240*/  IMAD.WIDE R6, R7, 0x4, R4 ;  /* 0x0000000407067825 */ /* 0x004fce00078e0204 */
.L_x_2:
[--C-:B------:R-:W-:Y:S01]  /*0250*/  IMAD R13, R19, UR7, R16.reuse ;  /* 0x00000007130d7c24 */ /* 0x100fe2000f8e0210 */
[----:B------:R-:W2:Y:S01]  /*0260*/  LDG.E R17, desc[UR4][R6.64] ;  /* 0x0000000406117981 */ /* 0x000ea2000c1e1900 */
[----:B------:R-:W-:Y:S02]  /*0270*/  IMAD R11, R15, UR7, R16 ;  /* 0x000000070f0b7c24 */ /* 0x000fe4000f8e0210 */
[----:B------:R-:W-:-:S04]  /*0280*/  IMAD.WIDE R12, R13, 0x4, R4 ;  /* 0x000000040d0c7825 */ /* 0x000fc800078e0204 */
[----:B------:R-:W-:Y:S02]  /*0290*/  IMAD.WIDE R10, R11, 0x4, R4 ;  /* 0x000000040b0a7825 */ /* 0x000fe400078e0204 */
[----:B------:R-:W2:Y:S04]  /*02a0*/  LDG.E R12, desc[UR4][R12.64] ;  /* 0x000000040c0c7981 */ /* 0x000ea8000c1e1900 */
[----:B------:R-:W2:Y:S01]  /*02b0*/  LDG.E R16, desc[UR4][R10.64] ;  /* 0x000000040a107981 */ /* 0x000ea2000c1e1900 */
[----:B------:R-:W-:Y:S02]  /*02c0*/  VIADD R18, R18, UR6 ;  /* 0x0000000612127c36 */ /* 0x000fe40008000000 */
[----:B--2---:R-:W-:-:S03]  /*02d0*/  FFMA R17, -R17, R12, R16 ;  /* 0x0000000c11117223 */ /* 0x004fc60000000110 */
[----:B------:R-:W-:Y:S02]  /*02e0*/  IADD3 R16, PT, PT, R9, R18, RZ ;  /* 0x0000001209107210 */ /* 0x000fe40007ffe0ff */
[----:B------:R0:W-:Y:S02]  /*02f0*/  STG.E desc[UR4][R10.64], R17 ;  /* 0x000000110a007986 */ /* 0x0001e4000c101904 */
[----:B------:R-:W-:-:S13]  /*0300*/  ISETP.GE.AND P1, PT, R16, UR7, PT ;  /* 0x0000000710007c0c */ /* 0x000fda000bf26270 */
[----:B0-----:R-:W-:Y:S05]  /*0310*/  @!P1 BRA `(.L_x_2) ;  /* 0xfffffffc00cc9947 */ /* 0x001fea000383ffff */
.L_x_1:
[----:B------:R-:W-:Y:S05]  /*0320*/  BSYNC.RECONVERGENT B0 ;  /* 0x0000000000007941 */ /* 0x000fea0003800200 */
.L_x_0:
[----:B------:R-:W-:Y:S01]  /*0330*/  BAR.SYNC.DEFER_BLOCKING 0x0 ;  /* 0x0000000000007b1d */ /* 0x000fe20000010000 */
[----:B-1----:R-:W-:-:S04]  /*0340*/  IADD3 R15, PT, PT, R8, R15, RZ ;  /* 0x0000000f080f7210 */ /* 0x002fc80007ffe0ff */
[C---:B------:R-:W-:Y:S01]  /*0350*/  ISETP.GT.AND P1, PT, R15.reuse, R20, PT ;  /* 0x000000140f00720c */ /* 0x040fe20003f24270 */
[----:B------:R2:W-:Y:S01]  /*0360*/  @!P0 STG.E desc[UR4][R2.64], RZ ;  /* 0x000000ff02008986 */ /* 0x0005e2000c101904 */
[----:B------:R-:W-:-:S13]  /*0370*/  ISETP.GE.AND P0, PT, R15, UR7, PT ;  /* 0x000000070f007c0c */ /* 0x000fda000bf06270 */
[----:B--2---:R-:W-:Y:S05]  /*0380*/  @!P0 BRA P1, `(.L_x_3) ;  /* 0xfffffffc00748947 */ /* 0x004fea000083ffff */
[----:B------:R-:W-:Y:S05]  /*0390*/  EXIT ;  /* 0x000000000000794d */ /* 0x000fea0003800000 */
.L_x_4:
[----:B------:R-:W-:-:S00]  /*03a0*/  BRA `(.L_x_4) ;  /* 0xfffffffc00fc7947 */ /* 0x000fc0000383ffff */
[----:B------:R-:W-:-:S00]  /*03b0*/  NOP ;  /* 0x0000000000007918 */ /* 0x000fc00000000000 */
        /* <DEDUP_REMOVED lines=12> */
.L_x_20:


//--------------------- .text._Z15division_kernelPfii --------------------------
	.section	.text._Z15division_kernelPfii,"ax",@progbits
	.align	128
        .global         _Z15division_kernelPfii
        .type           _Z15division_kernelPfii,@function
        .size           _Z15division_kernelPfii,(.L_x_19 - _Z15division_kernelPfii)
        .other          _Z15division_kernelPfii,@"STO_CUDA_ENTRY STV_DEFAULT"
_Z15division_kernelPfii:
.text._Z15division_kernelPfii:
[----:B------:R-:W-:Y:S01]  /*0000*/  LDC R1, c[0x0][0x37c] ;  /* 0x0000df00ff017b82 */ /* 0x000fe20000000800 */
[----:B------:R-:W0:Y:S07]  /*0010*/  S2R R0, SR_CTAID.X ;  /* 0x0000000000007919 */ /* 0x000e2e0000002500 */
[----:B------:R-:W1:Y:S01]  /*0020*/  LDC R7, c[0x0][0x388] ;  /* 0x0000e200ff077b82 */ /* 0x000e620000000800 */
[----:B------:R-:W0:Y:S01]  /*0030*/  LDCU UR4, c[0x0][0x360] ;  /* 0x00006c00ff0477ac */ /* 0x000e220008000800 */
[----:B------:R-:W0:Y:S02]  /*0040*/  S2R R3, SR_TID.X ;  /* 0x0000000000037919 */ /* 0x000e240000002100 */
[----:B0-----:R-:W-:-:S05]  /*0050*/  IMAD R0, R0, UR4, R3 ;  /* 0x0000000400007c24 */ /* 0x001fca000f8e0203 */
[----:B-1----:R-:W-:-:S04]  /*0060*/  ISETP.GT.AND P0, PT, R0, R7, PT ;  /* 0x000000070000720c */ /* 0x002fc80003f04270 */
[----:B------:R-:W-:-:S13]  /*0070*/  ISETP.GT.OR P0, PT, R0, 0x3e7, !P0 ;  /* 0x000003e70000780c */ /* 0x000fda0004704670 */
[----:B------:R-:W-:Y:S05]  /*0080*/  @P0 EXIT ;  /* 0x000000000000094d */ /* 0x000fea0003800000 */
[----:B------:R-:W0:Y:S01]  /*0090*/  LDC R6, c[0x0][0x38c] ;  /* 0x0000e300ff067b82 */ /* 0x000e220000000800 */
[----:B------:R-:W1:Y:S07]  /*00a0*/  LDCU.64 UR4, c[0x0][0x358] ;  /* 0x00006b00ff0477ac */ /* 0x000e6e0008000a00 */
[----:B------:R-:W2:Y:S01]  /*00b0*/  LDC.64 R4, c[0x0][0x380] ;  /* 0x0000e000ff047b82 */ /* 0x000ea20000000a00 */
[----:B0-----:R-:W-:-:S04]  /*00c0*/  IMAD R3, R7, R6, R7 ;  /* 0x0000000607037224 */ /* 0x001fc800078e0207 */
[----:B--2---:R-:W-:-:S06]  /*00d0*/  IMAD.WIDE R2, R3, 0x4, R4 ;  /* 0x0000000403027825 */ /* 0x004fcc00078e0204 */
[----:B-1----:R-:W2:Y:S01]  /*00e0*/  LDG.E R3, desc[UR4][R2.64] ;  /* 0x0000000402037981 */ /* 0x002ea2000c1e1900 */
[----:B------:R-:W-:-:S04]  /*00f0*/  IMAD R7, R7, R6, R0 ;  /* 0x0000000607077224 */ /* 0x000fc800078e0200 */
[----:B------:R-:W-:-:S05]  /*0100*/  IMAD.WIDE R4, R7, 0x4, R4 ;  /* 0x0000000407047825 */ /* 0x000fca00078e0204 */
[----:B------:R-:W3:Y:S01]  /*0110*/  LDG.E R0, desc[UR4][R4.64] ;  /* 0x0000000404007981 */ /* 0x000ee2000c1e1900 */
[----:B------:R-:W-:Y:S01]  /*0120*/  BSSY.RECONVERGENT B0, `(.L_x_5) ;  /* 0x000000c000007945 */ /* 0x000fe20003800200 */
[----:B--2---:R-:W0:Y:S08]  /*0130*/  MUFU.RCP R6, R3 ;  /* 0x0000000300067308 */ /* 0x004e300000001000 */
[----:B---3--:R-:W1:Y:S01]  /*0140*/  FCHK P0, R0, R3 ;  /* 0x0000000300007302 */ /* 0x008e620000000000 */
[----:B0-----:R-:W-:-:S04]  /*0150*/  FFMA R7, -R3, R6, 1 ;  /* 0x3f80000003077423 */ /* 0x001fc80000000106 */
[----:B------:R-:W-:-:S04]  /*0160*/  FFMA R7, R6, R7, R6 ;  /* 0x0000000706077223 */ /* 0x000fc80000000006 */
[----:B------:R-:W-:-:S04]  /*0170*/  FFMA R6, R0, R7, RZ ;  /* 0x0000000700067223 */ /* 0x000fc800000000ff */
[----:B------:R-:W-:-:S04]  /*0180*/  FFMA R8, -R3, R6, R0 ;  /* 0x0000000603087223 */ /* 0x000fc80000000100 */
[----:B------:R-:W-:Y:S01]  /*0190*/  FFMA R7, R7, R8, R6 ;  /* 0x0000000807077223 */ /* 0x000fe20000000006 */
[----:B-1----:R-:W-:Y:S06]  /*01a0*/  @!P0 BRA `(.L_x_6) ;  /* 0x00000000000c8947 */ /* 0x002fec0003800000 */
[----:B------:R-:W-:-:S07]  /*01b0*/  MOV R2, 0x1d0 ;  /* 0x000001d000027802 */ /* 0x000fce0000000f00 */
[----:B------:R-:W-:Y:S05]  /*01c0*/  CALL.REL.NOINC `($__internal_0_$__cuda_sm3x_div_rn_noftz_f32_slowpath) ;  /* 0x0000000000107944 */ /* 0x000fea0003c00000 */
[----:B------:R-:W-:-:S07]  /*01d0*/  IMAD.MOV.U32 R7, RZ, RZ, R0 ;  /* 0x000000ffff077224 */ /* 0x000fce00078e0000 */
.L_x_6:
[----:B------:R-:W-:Y:S05]  /*01e0*/  BSYNC.RECONVERGENT B0 ;  /* 0x0000000000007941 */ /* 0x000fea0003800200 */
.L_x_5:
[----:B------:R-:W-:Y:S01]  /*01f0*/  STG.E desc[UR4][R4.64], R7 ;  /* 0x0000000704007986 */ /* 0x000fe2000c101904 */
[----:B------:R-:W-:Y:S05]  /*0200*/  EXIT ;  /* 0x000000000000794d */ /* 0x000fea0003800000 */
        .weak           $__internal_0_$__cuda_sm3x_div_rn_noftz_f32_slowpath
        .type           $__internal_0_$__cuda_sm3x_div_rn_noftz_f32_slowpath,@function
        .size           $__internal_0_$__cuda_sm3x_div_rn_noftz_f32_slowpath,(.L_x_19 - $__internal_0_$__cuda_sm3x_div_rn_noftz_f32_slowpath)
$__internal_0_$__cuda_sm3x_div_rn_noftz_f32_slowpath:
[--C-:B------:R-:W-:Y:S01]  /*0210*/  SHF.R.U32.HI R7, RZ, 0x17, R3.reuse ;  /* 0x00000017ff077819 */ /* 0x100fe20000011603 */
[----:B------:R-:W-:Y:S01]  /*0220*/  BSSY.RECONVERGENT B1, `(.L_x_7) ;  /* 0x0000064000017945 */ /* 0x000fe20003800200 */
[--C-:B------:R-:W-:Y:S01]  /*0230*/  SHF.R.U32.HI R6, RZ, 0x17, R0.reuse ;  /* 0x00000017ff067819 */ /* 0x100fe20000011600 */
[----:B------:R-:W-:Y:S01]  /*0240*/  IMAD.MOV.U32 R8, RZ, RZ, R0 ;  /* 0x000000ffff087224 */ /* 0x000fe200078e0000 */
[----:B------:R-:W-:Y:S01]  /*0250*/  LOP3.LUT R7, R7, 0xff, RZ, 0xc0, !PT ;  /* 0x000000ff07077812 */ /* 0x000fe200078ec0ff */
[----:B------:R-:W-:Y:S01]  /*0260*/  IMAD.MOV.U32 R9, RZ, RZ, R3 ;  /* 0x000000ffff097224 */ /* 0x000fe200078e0003 */
[----:B------:R-:W-:-:S03]  /*0270*/  LOP3.LUT R6, R6, 0xff, RZ, 0xc0, !PT ;  /* 0x000000ff06067812 */ /* 0x000fc600078ec0ff */
[----:B------:R-:W-:Y:S02]  /*0280*/  VIADD R12, R7, 0xffffffff ;  /* 0xffffffff070c7836 */ /* 0x000fe40000000000 */
[----:B------:R-:W-:-:S03]  /*0290*/  VIADD R11, R6, 0xffffffff ;  /* 0xffffffff060b7836 */ /* 0x000fc60000000000 */
[----:B------:R-:W-:-:S04]  /*02a0*/  ISETP.GT.U32.AND P0, PT, R12, 0xfd, PT ;  /* 0x000000fd0c00780c */ /* 0x000fc80003f04070 */
[----:B------:R-:W-:-:S13]  /*02b0*/  ISETP.GT.U32.OR P0, PT, R11, 0xfd, P0 ;  /* 0x000000fd0b00780c */ /* 0x000fda0000704470 */
[----:B------:R-:W-:Y:S01]  /*02c0*/  @!P0 IMAD.MOV.U32 R10, RZ, RZ, RZ ;  /* 0x000000ffff0a8224 */ /* 0x000fe200078e00ff */
[----:B------:R-:W-:Y:S06]  /*02d0*/  @!P0 BRA `(.L_x_8) ;  /* 0x00000000005c8947 */ /* 0x000fec0003800000 */
[----:B------:R-:W-:Y:S02]  /*02e0*/  FSETP.GTU.FTZ.AND P0, PT, |R0|, +INF , PT ;  /* 0x7f8000000000780b */ /* 0x000fe40003f1c200 */
[----:B------:R-:W-:-:S04]  /*02f0*/  FSETP.GTU.FTZ.AND P1, PT, |R3|, +INF , PT ;  /* 0x7f8000000300780b */ /* 0x000fc80003f3c200 */
[----:B------:R-:W-:-:S13]  /*0300*/  PLOP3.LUT P0, PT, P0, P1, PT, 0xf8, 0x8f ;  /* 0x00000000008f781c */ /* 0x000fda0000703f70 */
[----:B------:R-:W-:Y:S05]  /*0310*/  @P0 BRA `(.L_x_9) ;  /* 0x00000004004c0947 */ /* 0x000fea0003800000 */
[----:B------:R-:W-:-:S13]  /*0320*/  LOP3.LUT P0, RZ, R9, 0x7fffffff, R8, 0xc8, !PT ;  /* 0x7fffffff09ff7812 */ /* 0x000fda000780c808 */
[----:B------:R-:W-:Y:S05]  /*0330*/  @!P0 BRA `(.L_x_10) ;  /* 0x00000004003c8947 */ /* 0x000fea0003800000 */
[C---:B------:R-:W-:Y:S02]  /*0340*/  FSETP.NEU.FTZ.AND P2, PT, |R0|.reuse, +INF , PT ;  /* 0x7f8000000000780b */ /* 0x040fe40003f5d200 */
[----:B------:R-:W-:Y:S02]  /*0350*/  FSETP.NEU.FTZ.AND P1, PT, |R3|, +INF , PT ;  /* 0x7f8000000300780b */ /* 0x000fe40003f3d200 */
[----:B------:R-:W-:-:S11]  /*0360*/  FSETP.NEU.FTZ.AND P0, PT, |R0|, +INF , PT ;  /* 0x7f8000000000780b */ /* 0x000fd60003f1d200 */
[----:B------:R-:W-:Y:S05]  /*0370*/  @!P1 BRA !P2, `(.L_x_10) ;  /* 0x00000004002c9947 */ /* 0x000fea0005000000 */
[----:B------:R-:W-:-:S04]  /*0380*/  LOP3.LUT P2, RZ, R8, 0x7fffffff, RZ, 0xc0, !PT ;  /* 0x7fffffff08ff7812 */ /* 0x000fc8000784c0ff */
[----:B------:R-:W-:-:S13]  /*0390*/  PLOP3.LUT P1, PT, P1, P2, PT, 0x2f, 0xf2 ;  /* 0x0000000000f2781c */ /* 0x000fda0000f24577 */
[----:B------:R-:W-:Y:S05]  /*03a0*/  @P1 BRA `(.L_x_11) ;  /* 0x0000000400181947 */ /* 0x000fea0003800000 */
[----:B------:R-:W-:-:S04]  /*03b0*/  LOP3.LUT P1, RZ, R9, 0x7fffffff, RZ, 0xc0, !PT ;  /* 0x7fffffff09ff7812 */ /* 0x000fc8000782c0ff */
[----:B------:R-:W-:-:S13]  /*03c0*/  PLOP3.LUT P0, PT, P0, P1, PT, 0x2f, 0xf2 ;  /* 0x0000000000f2781c */ /* 0x000fda0000702577 */
[----:B------:R-:W-:Y:S05]  /*03d0*/  @P0 BRA `(.L_x_12) ;  /* 0x0000000400000947 */ /* 0x000fea0003800000 */
[----:B------:R-:W-:Y:S02]  /*03e0*/  ISETP.GE.AND P0, PT, R11, RZ, PT ;  /* 0x000000ff0b00720c */ /* 0x000fe40003f06270 */
[----:B------:R-:W-:-:S11]  /*03f0*/  ISETP.GE.AND P1, PT, R12, RZ, PT ;  /* 0x000000ff0c00720c */ /* 0x000fd60003f26270 */
[----:B------:R-:W-:Y:S02]  /*0400*/  @P0 IMAD.MOV.U32 R10, RZ, RZ, RZ ;  /* 0x000000ffff0a0224 */ /* 0x000fe400078e00ff */
[----:B------:R-:W-:Y:S01]  /*0410*/  @!P0 FFMA R8, R0, 1.84467440737095516160e+19, RZ ;  /* 0x5f80000000088823 */ /* 0x000fe200000000ff */
[----:B------:R-:W-:Y:S02]  /*0420*/  @!P0 IMAD.MOV.U32 R10, RZ, RZ, -0x40 ;  /* 0xffffffc0ff0a8424 */ /* 0x000fe400078e00ff */
[----:B------:R-:W-:Y:S02]  /*0430*/  @!P1 FFMA R9, R3, 1.84467440737095516160e+19, RZ ;  /* 0x5f80000003099823 */ /* 0x000fe400000000ff */
[----:B------:R-:W-:-:S07]  /*0440*/  @!P1 VIADD R10, R10, 0x40 ;  /* 0x000000400a0a9836 */ /* 0x000fce0000000000 */
.L_x_8:
[----:B------:R-:W-:Y:S01]  /*0450*/  LEA R0, R7, 0xc0800000, 0x17 ;  /* 0xc080000007007811 */ /* 0x000fe200078eb8ff */
[----:B------:R-:W-:Y:S01]  /*0460*/  VIADD R6, R6, 0xffffff81 ;  /* 0xffffff8106067836 */ /* 0x000fe20000000000 */
[----:B------:R-:W-:Y:S03]  /*0470*/  BSSY.RECONVERGENT B2, `(.L_x_13) ;  /* 0x0000035000027945 */ /* 0x000fe60003800200 */
[----:B------:R-:W-:Y:S01]  /*0480*/  IMAD.IADD R9, R9, 0x1, -R0 ;  /* 0x0000000109097824 */ /* 0x000fe200078e0a00 */
[C---:B------:R-:W-:Y:S01]  /*0490*/  IADD3 R7, PT, PT, R6.reuse, 0x7f, -R7 ;  /* 0x0000007f06077810 */ /* 0x040fe20007ffe807 */
[----:B------:R-:W-:Y:S02]  /*04a0*/  IMAD R0, R6, -0x800000, R8 ;  /* 0xff80000006007824 */ /* 0x000fe400078e0208 */
[----:B------:R-:W0:Y:S01]  /*04b0*/  MUFU.RCP R3, R9 ;  /* 0x0000000900037308 */ /* 0x000e220000001000 */
[----:B------:R-:W-:Y:S01]  /*04c0*/  FADD.FTZ R11, -R9, -RZ ;  /* 0x800000ff090b7221 */ /* 0x000fe20000010100 */
[----:B------:R-:W-:-:S03]  /*04d0*/  IMAD.IADD R7, R7, 0x1, R10 ;  /* 0x0000000107077824 */ /* 0x000fc600078e020a */
[----:B0-----:R-:W-:-:S04]  /*04e0*/  FFMA R12, R3, R11, 1 ;  /* 0x3f800000030c7423 */ /* 0x001fc8000000000b */
[----:B------:R-:W-:-:S04]  /*04f0*/  FFMA R12, R3, R12, R3 ;  /* 0x0000000c030c7223 */ /* 0x000fc80000000003 */
[----:B------:R-:W-:-:S04]  /*0500*/  FFMA R3, R0, R12, RZ ;  /* 0x0000000c00037223 */ /* 0x000fc800000000ff */
[----:B------:R-:W-:-:S04]  /*0510*/  FFMA R8, R11, R3, R0 ;  /* 0x000000030b087223 */ /* 0x000fc80000000000 */
[----:B------:R-:W-:-:S04]  /*0520*/  FFMA R13, R12, R8, R3 ;  /* 0x000000080c0d7223 */ /* 0x000fc80000000003 */
[----:B------:R-:W-:-:S04]  /*0530*/  FFMA R8, R11, R13, R0 ;  /* 0x0000000d0b087223 */ /* 0x000fc80000000000 */
[----:B------:R-:W-:-:S05]  /*0540*/  FFMA R0, R12, R8, R13 ;  /* 0x000000080c007223 */ /* 0x000fca000000000d */
[----:B------:R-:W-:-:S04]  /*0550*/  SHF.R.U32.HI R3, RZ, 0x17, R0 ;  /* 0x00000017ff037819 */ /* 0x000fc80000011600 */
[----:B------:R-:W-:-:S05]  /*0560*/  LOP3.LUT R3, R3, 0xff, RZ, 0xc0, !PT ;  /* 0x000000ff03037812 */ /* 0x000fca00078ec0ff */
[----:B------:R-:W-:-:S04]  /*0570*/  IMAD.IADD R9, R3, 0x1, R7 ;  /* 0x0000000103097824 */ /* 0x000fc800078e0207 */
[----:B------:R-:W-:-:S05]  /*0580*/  VIADD R3, R9, 0xffffffff ;  /* 0xffffffff09037836 */ /* 0x000fca0000000000 */
[----:B------:R-:W-:-:S13]  /*0590*/  ISETP.GE.U32.AND P0, PT, R3, 0xfe, PT ;  /* 0x000000fe0300780c */ /* 0x000fda0003f06070 */
[----:B------:R-:W-:Y:S05]  /*05a0*/  @!P0 BRA `(.L_x_14) ;  /* 0x0000000000808947 */ /* 0x000fea0003800000 */
[----:B------:R-:W-:-:S13]  /*05b0*/  ISETP.GT.AND P0, PT, R9, 0xfe, PT ;  /* 0x000000fe0900780c */ /* 0x000fda0003f04270 */
[----:B------:R-:W-:Y:S05]  /*05c0*/  @P0 BRA `(.L_x_15) ;  /* 0x00000000006c0947 */ /* 0x000fea0003800000 */
[----:B------:R-:W-:-:S13]  /*05d0*/  ISETP.GE.AND P0, PT, R9, 0x1, PT ;  /* 0x000000010900780c */ /* 0x000fda0003f06270 */
[----:B------:R-:W-:Y:S05]  /*05e0*/  @P0 BRA `(.L_x_16) ;  /* 0x0000000000740947 */ /* 0x000fea0003800000 */
[----:B------:R-:W-:Y:S02]  /*05f0*/  ISETP.GE.AND P0, PT, R9, -0x18, PT ;  /* 0xffffffe80900780c */ /* 0x000fe40003f06270 */
[----:B------:R-:W-:-:S11]  /*0600*/  LOP3.LUT R0, R0, 0x80000000, RZ, 0xc0, !PT ;  /* 0x8000000000007812 */ /* 0x000fd600078ec0ff */
[----:B------:R-:W-:Y:S05]  /*0610*/  @!P0 BRA `(.L_x_16) ;  /* 0x0000000000688947 */ /* 0x000fea0003800000 */
[CCC-:B------:R-:W-:Y:S01]  /*0620*/  FFMA.RZ R3, R12.reuse, R8.reuse, R13.reuse ;  /* 0x000000080c037223 */ /* 0x1c0fe2000000c00d */
[CCC-:B------:R-:W-:Y:S01]  /*0630*/  FFMA.RM R6, R12.reuse, R8.reuse, R13.reuse ;  /* 0x000000080c067223 */ /* 0x1c0fe2000000400d */
[C---:B------:R-:W-:Y:S02]  /*0640*/  ISETP.NE.AND P2, PT, R9.reuse, RZ, PT ;  /* 0x000000ff0900720c */ /* 0x040fe40003f45270 */
[----:B------:R-:W-:Y:S02]  /*0650*/  ISETP.NE.AND P1, PT, R9, RZ, PT ;  /* 0x000000ff0900720c */ /* 0x000fe40003f25270 */
[----:B------:R-:W-:Y:S01]  /*0660*/  LOP3.LUT R7, R3, 0x7fffff, RZ, 0xc0, !PT ;  /* 0x007fffff03077812 */ /* 0x000fe200078ec0ff */
[----:B------:R-:W-:Y:S01]  /*0670*/  FFMA.RP R3, R12, R8, R13 ;  /* 0x000000080c037223 */ /* 0x000fe2000000800d */
[----:B------:R-:W-:Y:S02]  /*0680*/  VIADD R8, R9, 0x20 ;  /* 0x0000002009087836 */ /* 0x000fe40000000000 */
[----:B------:R-:W-:Y:S01]  /*0690*/  LOP3.LUT R7, R7, 0x800000, RZ, 0xfc, !PT ;  /* 0x0080000007077812 */ /* 0x000fe200078efcff */
[----:B------:R-:W-:Y:S01]  /*06a0*/  IMAD.MOV R9, RZ, RZ, -R9 ;  /* 0x000000ffff097224 */ /* 0x000fe200078e0a09 */
[----:B------:R-:W-:-:S02]  /*06b0*/  FSETP.NEU.FTZ.AND P0, PT, R3, R6, PT ;  /* 0x000000060300720b */ /* 0x000fc40003f1d000 */
[----:B------:R-:W-:Y:S02]  /*06c0*/  SHF.L.U32 R8, R7, R8, RZ ;  /* 0x0000000807087219 */ /* 0x000fe400000006ff */
[----:B------:R-:W-:Y:S02]  /*06d0*/  SEL R6, R9, RZ, P2 ;  /* 0x000000ff09067207 */ /* 0x000fe40001000000 */
[----:B------:R-:W-:Y:S02]  /*06e0*/  ISETP.NE.AND P1, PT, R8, RZ, P1 ;  /* 0x000000ff0800720c */ /* 0x000fe40000f25270 */
[----:B------:R-:W-:Y:S02]  /*06f0*/  SHF.R.U32.HI R6, RZ, R6, R7 ;  /* 0x00000006ff067219 */ /* 0x000fe40000011607 */
[----:B------:R-:W-:Y:S02]  /*0700*/  PLOP3.LUT P0, PT, P0, P1, PT, 0xf8, 0x8f ;  /* 0x00000000008f781c */ /* 0x000fe40000703f70 */
[----:B------:R-:W-:-:S02]  /*0710*/  SHF.R.U32.HI R8, RZ, 0x1, R6 ;  /* 0x00000001ff087819 */ /* 0x000fc40000011606 */
[----:B------:R-:W-:-:S04]  /*0720*/  SEL R3, RZ, 0x1, !P0 ;  /* 0x00000001ff037807 */ /* 0x000fc80004000000 */
[----:B------:R-:W-:-:S04]  /*0730*/  LOP3.LUT R3, R3, 0x1, R8, 0xf8, !PT ;  /* 0x0000000103037812 */ /* 0x000fc800078ef808 */
[----:B------:R-:W-:-:S05]  /*0740*/  LOP3.LUT R3, R3, R6, RZ, 0xc0, !PT ;  /* 0x0000000603037212 */ /* 0x000fca00078ec0ff */
[----:B------:R-:W-:-:S05]  /*0750*/  IMAD.IADD R3, R8, 0x1, R3 ;  /* 0x0000000108037824 */ /* 0x000fca00078e0203 */
[----:B------:R-:W-:Y:S01]  /*0760*/  LOP3.LUT R0, R3, R0, RZ, 0xfc, !PT ;  /* 0x0000000003007212 */ /* 0x000fe200078efcff */
[----:B------:R-:W-:Y:S06]  /*0770*/  BRA `(.L_x_16) ;  /* 0x0000000000107947 */ /* 0x000fec0003800000 */
.L_x_15:
[----:B------:R-:W-:-:S04]  /*0780*/  LOP3.LUT R0, R0, 0x80000000, RZ, 0xc0, !PT ;  /* 0x8000000000007812 */ /* 0x000fc800078ec0ff */
[----:B------:R-:W-:Y:S01]  /*0790*/  LOP3.LUT R0, R0, 0x7f800000, RZ, 0xfc, !PT ;  /* 0x7f80000000007812 */ /* 0x000fe200078efcff */
[----:B------:R-:W-:Y:S06]  /*07a0*/  BRA `(.L_x_16) ;  /* 0x0000000000047947 */ /* 0x000fec0003800000 */
.L_x_14:
[----:B------:R-:W-:-:S07]  /*07b0*/  IMAD R0, R7, 0x800000, R0 ;  /* 0x0080000007007824 */ /* 0x000fce00078e0200 */
.L_x_16:
[----:B------:R-:W-:Y:S05]  /*07c0*/  BSYNC.RECONVERGENT B2 ;  /* 0x0000000000027941 */ /* 0x000fea0003800200 */
.L_x_13:
[----:B------:R-:W-:Y:S05]  /*07d0*/  BRA `(.L_x_17) ;  /* 0x0000000000207947 */ /* 0x000fea0003800000 */
.L_x_12:
[----:B------:R-:W-:-:S04]  /*07e0*/  LOP3.LUT R0, R9, 0x80000000, R8, 0x48, !PT ;  /* 0x8000000009007812 */ /* 0x000fc800078e4808 */
[----:B------:R-:W-:Y:S01]  /*07f0*/  LOP3.LUT R0, R0, 0x7f800000, RZ, 0xfc, !PT ;  /* 0x7f80000000007812 */ /* 0x000fe200078efcff */
[----:B------:R-:W-:Y:S06]  /*0800*/  BRA `(.L_x_17) ;  /* 0x0000000000147947 */ /* 0x000fec0003800000 */
.L_x_11:
[----:B------:R-:W-:Y:S01]  /*0810*/  LOP3.LUT R0, R9, 0x80000000, R8, 0x48, !PT ;  /* 0x8000000009007812 */ /* 0x000fe200078e4808 */
[----:B------:R-:W-:Y:S06]  /*0820*/  BRA `(.L_x_17) ;  /* 0x00000000000c7947 */ /* 0x000fec0003800000 */
.L_x_10:
[----:B------:R-:W0:Y:S01]  /*0830*/  MUFU.RSQ R0, -QNAN ;  /* 0xffc0000000007908 */ /* 0x000e220000001400 */
[----:B------:R-:W-:Y:S05]  /*0840*/  BRA `(.L_x_17) ;  /* 0x0000000000047947 */ /* 0x000fea0003800000 */
.L_x_9:
[----:B------:R-:W-:-:S07]  /*0850*/  FADD.FTZ R0, R0, R3 ;  /* 0x0000000300007221 */ /* 0x000fce0000010000 */
.L_x_17:
[----:B------:R-:W-:Y:S05]  /*0860*/  BSYNC.RECONVERGENT B1 ;  /* 0x0000000000017941 */ /* 0x000fea0003800200 */
.L_x_7:
[----:B------:R-:W-:-:S04]  /*0870*/  IMAD.MOV.U32 R3, RZ, RZ, 0x0 ;  /* 0x00000000ff037424 */ /* 0x000fc800078e00ff */
[----:B0-----:R-:W-:Y:S05]  /*0880*/  RET.REL.NODEC R2 `(_Z15division_kernelPfii) ;  /* 0xfffffff402dc7950 */ /* 0x001fea0003c3ffff */
.L_x_18:
        /* <DEDUP_REMOVED lines=15> */
.L_x_19:


//--------------------- .nv.shared.reserved.0     --------------------------
	.section	.nv.shared.reserved.0,"aw",@nobits
	.weak		__nv_reservedSMEM_offset_0_alias
	.size		__nv_reservedSMEM_offset_0_alias, 0, 64
	.other		__nv_reservedSMEM_offset_0_alias,@"STO_CUDA_RESERVED_SHARED STV_DEFAULT"
__nv_reservedSMEM_offset_0_alias:
	.zero		0
	.zero		64


//--------------------- .nv.constant0._Z16eliminate_kernelPfii --------------------------
	.section	.nv.constant0._Z16eliminate_kernelPfii,"a",@progbits
	.sectionflags	@""
	.align	4
.nv.constant0._Z16eliminate_kernelPfii:
	.zero		912


//--------------------- .nv.constant0._Z15division_kernelPfii --------------------------
	.section	.nv.constant0._Z15division_kernelPfii,"a",@progbits
	.sectionflags	@""
	.align	4
.nv.constant0._Z15division_kernelPfii:
	.zero		912


//--------------------- SYMBOLS --------------------------

	.type		.nv.reservedSmem.offset0,@object
	.size		.nv.reservedSmem.offset0,0x4
